	.headerflags	@"EF_CUDA_TEXMODE_UNIFIED EF_CUDA_64BIT_ADDRESS EF_CUDA_ACCELERATORS EF_CUDA_SM90 EF_CUDA_VIRTUAL_SM(EF_CUDA_SM90)"
	.elftype	@"ET_EXEC"


//--------------------- .nv.info                  --------------------------
	.section	.nv.info,"",@"SHT_CUDA_INFO"
	.align	4


	//----- nvinfo : EIATTR_REGCOUNT
	.align		4
        /*0000*/ 	.byte	0x04, 0x2f
        /*0002*/ 	.short	(.L_3 - .L_2)
	.align		4
.L_2:
        /*0004*/ 	.word	index@(triton_poi_fused__native_batch_norm_legit_no_training_convolution_relu_11)
        /*0008*/ 	.word	0x0000001a


	//----- nvinfo : EIATTR_MIN_STACK_SIZE
	.align		4
.L_3:
        /*000c*/ 	.byte	0x04, 0x12
        /*000e*/ 	.short	(.L_5 - .L_4)
	.align		4
.L_4:
        /*0010*/ 	.word	index@(triton_poi_fused__native_batch_norm_legit_no_training_convolution_relu_11)
        /*0014*/ 	.word	0x00000000


	//----- nvinfo : EIATTR_FRAME_SIZE
	.align		4
.L_5:
        /*0018*/ 	.byte	0x04, 0x11
        /*001a*/ 	.short	(.L_7 - .L_6)
	.align		4
.L_6:
        /*001c*/ 	.word	index@(triton_poi_fused__native_batch_norm_legit_no_training_convolution_relu_11)
        /*0020*/ 	.word	0x00000000


	//----- nvinfo : EIATTR_MIN_STACK_SIZE
	.align		4
.L_7:
        /*0024*/ 	.byte	0x04, 0x12
        /*0026*/ 	.short	(.L_9 - .L_8)
	.align		4
.L_8:
        /*0028*/ 	.word	index@(triton_poi_fused__native_batch_norm_legit_no_training_convolution_relu_11)
        /*002c*/ 	.word	0x00000000
.L_9:


//--------------------- .nv.info.triton_poi_fused__native_batch_norm_legit_no_training_convolution_relu_11 --------------------------
	.section	.nv.info.triton_poi_fused__native_batch_norm_legit_no_training_convolution_relu_11,"",@"SHT_CUDA_INFO"
	.sectionflags	@""
	.align	4


	//----- nvinfo : EIATTR_CUDA_API_VERSION
	.align		4
        /*0000*/ 	.byte	0x04, 0x37
        /*0002*/ 	.short	(.L_11 - .L_10)
.L_10:
        /*0004*/ 	.word	0x0000007c


	//----- nvinfo : EIATTR_KPARAM_INFO
	.align		4
.L_11:
        /*0008*/ 	.byte	0x04, 0x17
        /*000a*/ 	.short	(.L_13 - .L_12)
.L_12:
        /*000c*/ 	.word	0x00000000
        /*0010*/ 	.short	0x0007
        /*0012*/ 	.short	0x0038
        /*0014*/ 	.byte	0x00, 0xf0, 0x11, 0x00


	//----- nvinfo : EIATTR_KPARAM_INFO
	.align		4
.L_13:
        /*0018*/ 	.byte	0x04, 0x17
        /*001a*/ 	.short	(.L_15 - .L_14)
.L_14:
        /*001c*/ 	.word	0x00000000
        /*0020*/ 	.short	0x0006
        /*0022*/ 	.short	0x0030
        /*0024*/ 	.byte	0x00, 0xf4, 0x21, 0x00


	//----- nvinfo : EIATTR_KPARAM_INFO
	.align		4
.L_15:
        /*0028*/ 	.byte	0x04, 0x17
        /*002a*/ 	.short	(.L_17 - .L_16)
.L_16:
        /*002c*/ 	.word	0x00000000
        /*0030*/ 	.short	0x0005
        /*0032*/ 	.short	0x0028
        /*0034*/ 	.byte	0x00, 0xf4, 0x21, 0x00


	//----- nvinfo : EIATTR_KPARAM_INFO
	.align		4
.L_17:
        /*0038*/ 	.byte	0x04, 0x17
        /*003a*/ 	.short	(.L_19 - .L_18)
.L_18:
        /*003c*/ 	.word	0x00000000
        /*0040*/ 	.short	0x0004
        /*0042*/ 	.short	0x0020
        /*0044*/ 	.byte	0x00, 0xf4, 0x21, 0x00


	//----- nvinfo : EIATTR_KPARAM_INFO
	.align		4
.L_19:
        /*0048*/ 	.byte	0x04, 0x17
        /*004a*/ 	.short	(.L_21 - .L_20)
.L_20:
        /*004c*/ 	.word	0x00000000
        /*0050*/ 	.short	0x0003
        /*0052*/ 	.short	0x0018
        /*0054*/ 	.byte	0x00, 0xf4, 0x21, 0x00


	//----- nvinfo : EIATTR_KPARAM_INFO
	.align		4
.L_21:
        /*0058*/ 	.byte	0x04, 0x17
        /*005a*/ 	.short	(.L_23 - .L_22)
.L_22:
        /*005c*/ 	.word	0x00000000
        /*0060*/ 	.short	0x0002
        /*0062*/ 	.short	0x0010
        /*0064*/ 	.byte	0x00, 0xf4, 0x21, 0x00


	//----- nvinfo : EIATTR_KPARAM_INFO
	.align		4
.L_23:
        /*0068*/ 	.byte	0x04, 0x17
        /*006a*/ 	.short	(.L_25 - .L_24)
.L_24:
        /*006c*/ 	.word	0x00000000
        /*0070*/ 	.short	0x0001
        /*0072*/ 	.short	0x0008
        /*0074*/ 	.byte	0x00, 0xf4, 0x21, 0x00


	//----- nvinfo : EIATTR_KPARAM_INFO
	.align		4
.L_25:
        /*0078*/ 	.byte	0x04, 0x17
        /*007a*/ 	.short	(.L_27 - .L_26)
.L_26:
        /*007c*/ 	.word	0x00000000
        /*0080*/ 	.short	0x0000
        /*0082*/ 	.short	0x0000
        /*0084*/ 	.byte	0x00, 0xf4, 0x21, 0x00


	//----- nvinfo : EIATTR_SPARSE_MMA_MASK
	.align		4
.L_27:
        /*0088*/ 	.byte	0x03, 0x50
        /*008a*/ 	.short	0x0000


	//----- nvinfo : EIATTR_MAXREG_COUNT
	.align		4
        /*008c*/ 	.byte	0x03, 0x1b
        /*008e*/ 	.short	0x00ff


	//----- nvinfo : EIATTR_EXIT_INSTR_OFFSETS
	.align		4
        /*0090*/ 	.byte	0x04, 0x1c
        /*0092*/ 	.short	(.L_29 - .L_28)


	//   ....[0]....
.L_28:
        /*0094*/ 	.word	0x00000510


	//   ....[1]....
        /*0098*/ 	.word	0x00000530


	//----- nvinfo : EIATTR_REQNTID
	.align		4
.L_29:
        /*009c*/ 	.byte	0x04, 0x10
        /*009e*/ 	.short	(.L_31 - .L_30)
.L_30:
        /*00a0*/ 	.word	0x00000080
        /*00a4*/ 	.word	0x00000001
        /*00a8*/ 	.word	0x00000001


	//----- nvinfo : EIATTR_CBANK_PARAM_SIZE
	.align		4
.L_31:
        /*00ac*/ 	.byte	0x03, 0x19
        /*00ae*/ 	.short	0x003c


	//----- nvinfo : EIATTR_PARAM_CBANK
	.align		4
        /*00b0*/ 	.byte	0x04, 0x0a
        /*00b2*/ 	.short	(.L_33 - .L_32)
	.align		4
.L_32:
        /*00b4*/ 	.word	index@(.nv.constant0.triton_poi_fused__native_batch_norm_legit_no_training_convolution_relu_11)
        /*00b8*/ 	.short	0x0210
        /*00ba*/ 	.short	0x003c


	//----- nvinfo : EIATTR_SW_WAR
	.align		4
.L_33:
        /*00bc*/ 	.byte	0x04, 0x36
        /*00be*/ 	.short	(.L_35 - .L_34)
.L_34:
        /*00c0*/ 	.word	0x00000008
.L_35:


//--------------------- .nv.callgraph             --------------------------
	.section	.nv.callgraph,"",@"SHT_CUDA_CALLGRAPH"
	.align	4
	.sectionentsize	8
	.align		4
        /*0000*/ 	.word	0x00000000
	.align		4
        /*0004*/ 	.word	0xffffffff
	.align		4
        /*0008*/ 	.word	0x00000000
	.align		4
        /*000c*/ 	.word	0xfffffffe
	.align		4
        /*0010*/ 	.word	0x00000000
	.align		4
        /*0014*/ 	.word	0xfffffffd
	.align		4
        /*0018*/ 	.word	0x00000000
	.align		4
        /*001c*/ 	.word	0xfffffffc


//--------------------- .nv.constant4             --------------------------
	.section	.nv.constant4,"a",@progbits
	.align	8
	.align		8
.nv.constant4:
        /*0000*/ 	.dword	_$_str
	.align		8
        /*0008*/ 	.dword	_$_str_$_2


//--------------------- .text.triton_poi_fused__native_batch_norm_legit_no_training_convolution_relu_11 --------------------------
	.section	.text.triton_poi_fused__native_batch_norm_legit_no_training_convolution_relu_11,"ax",@progbits
	.align	128
        .global         triton_poi_fused__native_batch_norm_legit_no_training_convolution_relu_11
        .type           triton_poi_fused__native_batch_norm_legit_no_training_convolution_relu_11,@function
        .size           triton_poi_fused__native_batch_norm_legit_no_training_convolution_relu_11,(.L_x_1 - triton_poi_fused__native_batch_norm_legit_no_training_convolution_relu_11)
        .other          triton_poi_fused__native_batch_norm_legit_no_training_convolution_relu_11,@"STO_CUDA_ENTRY STV_DEFAULT"
triton_poi_fused__native_batch_norm_legit_no_training_convolution_relu_11:
.text.triton_poi_fused__native_batch_norm_legit_no_training_convolution_relu_11:
[----:B------:R-:W0:Y:S01]  /*0000*/  LDC R1, c[0x0][0x28] ;  /* 0x00000a00ff017b82 */ /* 0x000e220000000800 */
[----:B------:R-:W1:Y:S01]  /*0010*/  S2R R0, SR_TID.X ;  /* 0x0000000000007919 */ /* 0x000e620000002100 */
[----:B------:R-:W-:Y:S01]  /*0020*/  CS2R R16, SRZ ;  /* 0x0000000000107805 */ /* 0x000fe2000001ff00 */
[----:B------:R-:W-:-:S05]  /*0030*/  ULDC.64 UR4, c[0x0][0x208] ;  /* 0x0000820000047ab9 */ /* 0x000fca0000000a00 */
[----:B------:R-:W2:Y:S01]  /*0040*/  LDC.64 R14, c[0x0][0x218] ;  /* 0x00008600ff0e7b82 */ /* 0x000ea20000000a00 */
[----:B------:R-:W3:Y:S07]  /*0050*/  S2R R5, SR_CTAID.X ;  /* 0x0000000000057919 */ /* 0x000eee0000002500 */
[----:B------:R-:W4:Y:S08]  /*0060*/  LDC.64 R22, c[0x0][0x210] ;  /* 0x00008400ff167b82 */ /* 0x000f300000000a00 */
[----:B------:R-:W5:Y:S08]  /*0070*/  LDC.64 R20, c[0x0][0x220] ;  /* 0x00008800ff147b82 */ /* 0x000f700000000a00 */
[----:B------:R-:W2:Y:S01]  /*0080*/  LDC.64 R8, c[0x0][0x230] ;  /* 0x00008c00ff087b82 */ /* 0x000ea20000000a00 */
[----:B-1----:R-:W-:-:S02]  /*0090*/  SHF.L.U32 R0, R0, 0x1, RZ ;  /* 0x0000000100007819 */ /* 0x002fc400000006ff */
[----:B---3--:R-:W-:Y:S02]  /*00a0*/  SHF.R.S32.HI R3, RZ, 0x17, R5 ;  /* 0x00000017ff037819 */ /* 0x008fe40000011405 */
[----:B------:R-:W-:Y:S02]  /*00b0*/  LOP3.LUT R0, R0, 0xfe, RZ, 0xc0, !PT ;  /* 0x000000fe00007812 */ /* 0x000fe400078ec0ff */
[----:B------:R-:W-:Y:S02]  /*00c0*/  SGXT R3, R3, 0x1 ;  /* 0x000000010303781a */ /* 0x000fe40000000200 */
[----:B------:R-:W-:Y:S02]  /*00d0*/  LEA R0, R5, R0, 0x8 ;  /* 0x0000000005007211 */ /* 0x000fe400078e40ff */
[----:B------:R-:W1:Y:S02]  /*00e0*/  LDC.64 R4, c[0x0][0x228] ;  /* 0x00008a00ff047b82 */ /* 0x000e640000000a00 */
[----:B------:R-:W-:-:S02]  /*00f0*/  LEA.HI R3, R3, R0, RZ, 0x2 ;  /* 0x0000000003037211 */ /* 0x000fc400078f10ff */
[----:B------:R-:W-:Y:S02]  /*0100*/  ISETP.GE.AND P0, PT, R0, 0xc0, PT ;  /* 0x000000c00000780c */ /* 0x000fe40003f06270 */
[----:B------:R-:W-:-:S05]  /*0110*/  SHF.R.S32.HI R3, RZ, 0x2, R3 ;  /* 0x00000002ff037819 */ /* 0x000fca0000011403 */
[----:B------:R-:W-:-:S05]  /*0120*/  IMAD.HI R2, R3, 0x2aaaaaab, RZ ;  /* 0x2aaaaaab03027827 */ /* 0x000fca00078e02ff */
[----:B------:R-:W-:-:S04]  /*0130*/  SHF.R.U32.HI R7, RZ, 0x1, R2 ;  /* 0x00000001ff077819 */ /* 0x000fc80000011602 */
[----:B------:R-:W-:Y:S02]  /*0140*/  LEA.HI R2, R2, R7, RZ, 0x1 ;  /* 0x0000000702027211 */ /* 0x000fe400078f08ff */
[----:B------:R-:W3:Y:S03]  /*0150*/  LDC.64 R6, c[0x0][0x238] ;  /* 0x00008e00ff067b82 */ /* 0x000ee60000000a00 */
[----:B------:R-:W-:-:S04]  /*0160*/  IMAD R19, R2, -0xc, R3 ;  /* 0xfffffff402137824 */ /* 0x000fc800078e0203 */
[----:B-1----:R-:W-:-:S05]  /*0170*/  IMAD.WIDE R4, R19, 0x4, R4 ;  /* 0x0000000413047825 */ /* 0x002fca00078e0204 */
[----:B------:R-:W3:Y:S04]  /*0180*/  @!P0 LDG.E.EL R16, desc[UR4][R4.64] ;  /* 0x0000000404108981 */ /* 0x000ee8000c2e1900 */
[----:B------:R4:W3:Y:S01]  /*0190*/  @!P0 LDG.E.EL R17, desc[UR4][R4.64] ;  /* 0x0000000404118981 */ /* 0x0008e2000c2e1900 */
[----:B------:R-:W-:Y:S02]  /*01a0*/  CS2R R12, SRZ ;  /* 0x00000000000c7805 */ /* 0x000fe4000001ff00 */
[----:B------:R-:W-:Y:S02]  /*01b0*/  CS2R R10, SRZ ;  /* 0x00000000000a7805 */ /* 0x000fe4000001ff00 */
[----:B------:R-:W-:Y:S01]  /*01c0*/  CS2R R2, SRZ ;  /* 0x0000000000027805 */ /* 0x000fe2000001ff00 */
[----:B--2---:R-:W-:-:S05]  /*01d0*/  IMAD.WIDE R14, R19, 0x4, R14 ;  /* 0x00000004130e7825 */ /* 0x004fca00078e020e */
[----:B------:R-:W2:Y:S01]  /*01e0*/  @!P0 LDG.E.EL R13, desc[UR4][R14.64] ;  /* 0x000000040e0d8981 */ /* 0x000ea2000c2e1900 */
[----:B----4-:R-:W-:-:S03]  /*01f0*/  IMAD.WIDE R4, R0, 0x4, R22 ;  /* 0x0000000400047825 */ /* 0x010fc600078e0216 */
[----:B------:R-:W4:Y:S01]  /*0200*/  @!P0 LDG.E.EL R10, desc[UR4][R14.64] ;  /* 0x000000040e0a8981 */ /* 0x000f22000c2e1900 */
[----:B-----5:R-:W-:-:S03]  /*0210*/  IMAD.WIDE R22, R19, 0x4, R20 ;  /* 0x0000000413167825 */ /* 0x020fc600078e0214 */
[----:B------:R-:W2:Y:S01]  /*0220*/  @!P0 LDG.E.64 R2, desc[UR4][R4.64] ;  /* 0x0000000404028981 */ /* 0x000ea2000c1e1b00 */
[C---:B0-----:R-:W-:Y:S01]  /*0230*/  IMAD.WIDE R8, R19.reuse, 0x4, R8 ;  /* 0x0000000413087825 */ /* 0x041fe200078e0208 */
[----:B------:R-:W-:Y:S02]  /*0240*/  CS2R R20, SRZ ;  /* 0x0000000000147805 */ /* 0x000fe4000001ff00 */
[----:B------:R-:W5:Y:S01]  /*0250*/  @!P0 LDG.E.EL R11, desc[UR4][R22.64] ;  /* 0x00000004160b8981 */ /* 0x000f62000c2e1900 */
[----:B---3--:R-:W-:Y:S01]  /*0260*/  IMAD.WIDE R6, R19, 0x4, R6 ;  /* 0x0000000413067825 */ /* 0x008fe200078e0206 */
[----:B------:R-:W-:Y:S02]  /*0270*/  CS2R R18, SRZ ;  /* 0x0000000000127805 */ /* 0x000fe4000001ff00 */
[----:B------:R-:W3:Y:S04]  /*0280*/  @!P0 LDG.E.EL R12, desc[UR4][R22.64] ;  /* 0x00000004160c8981 */ /* 0x000ee8000c2e1900 */
[----:B------:R-:W2:Y:S04]  /*0290*/  @!P0 LDG.E.EL R20, desc[UR4][R8.64] ;  /* 0x0000000408148981 */ /* 0x000ea8000c2e1900 */
[----:B------:R0:W2:Y:S04]  /*02a0*/  @!P0 LDG.E.EL R21, desc[UR4][R8.64] ;  /* 0x0000000408158981 */ /* 0x0000a8000c2e1900 */
[----:B------:R-:W2:Y:S04]  /*02b0*/  @!P0 LDG.E.EL R19, desc[UR4][R6.64] ;  /* 0x0000000406138981 */ /* 0x000ea8000c2e1900 */
[----:B------:R1:W2:Y:S01]  /*02c0*/  @!P0 LDG.E.EL R18, desc[UR4][R6.64] ;  /* 0x0000000406128981 */ /* 0x0002a2000c2e1900 */
[----:B0-----:R-:W-:Y:S01]  /*02d0*/  HFMA2.MMA R8, -RZ, RZ, 1.625, 0 ;  /* 0x3e800000ff087435 */ /* 0x001fe200000001ff */
[----:B-1----:R-:W0:Y:S02]  /*02e0*/  LDC.64 R6, c[0x0][0x240] ;  /* 0x00009000ff067b82 */ /* 0x002e240000000a00 */
[----:B0-----:R-:W-:-:S04]  /*02f0*/  IMAD.WIDE R6, R0, 0x4, R6 ;  /* 0x0000000400067825 */ /* 0x001fc800078e0206 */
[----:B------:R-:W-:Y:S01]  /*0300*/  FADD R16, R16, 9.9999997473787516356e-06 ;  /* 0x3727c5ac10107421 */ /* 0x000fe20000000000 */
[----:B------:R-:W-:-:S03]  /*0310*/  FADD R17, R17, 9.9999997473787516356e-06 ;  /* 0x3727c5ac11117421 */ /* 0x000fc60000000000 */
[----:B------:R-:W0:Y:S08]  /*0320*/  MUFU.SQRT R14, R16 ;  /* 0x00000010000e7308 */ /* 0x000e300000002000 */
[----:B------:R-:W1:Y:S01]  /*0330*/  MUFU.SQRT R15, R17 ;  /* 0x00000011000f7308 */ /* 0x000e620000002000 */
[C---:B0-----:R-:W-:Y:S02]  /*0340*/  FSETP.GT.AND P1, PT, R14.reuse, 8.50705917302346158658e+37, PT ;  /* 0x7e8000000e00780b */ /* 0x041fe40003f24000 */
[----:B------:R-:W-:-:S02]  /*0350*/  FSETP.GEU.AND P3, PT, R14, 1.175494350822287508e-38, PT ;  /* 0x008000000e00780b */ /* 0x000fc40003f6e000 */
[C---:B-1----:R-:W-:Y:S02]  /*0360*/  FSETP.GT.AND P2, PT, R15.reuse, 8.50705917302346158658e+37, PT ;  /* 0x7e8000000f00780b */ /* 0x042fe40003f44000 */
[----:B------:R-:W-:-:S07]  /*0370*/  FSETP.GEU.AND P4, PT, R15, 1.175494350822287508e-38, PT ;  /* 0x008000000f00780b */ /* 0x000fce0003f8e000 */
[----:B------:R-:W-:-:S04]  /*0380*/  @P1 FMUL R14, R14, 0.25 ;  /* 0x3e8000000e0e1820 */ /* 0x000fc80000400000 */
[----:B------:R-:W-:Y:S01]  /*0390*/  @!P3 FMUL R14, R14, 16777216 ;  /* 0x4b8000000e0eb820 */ /* 0x000fe20000400000 */
[----:B------:R-:W-:-:S04]  /*03a0*/  @P2 FMUL R15, R15, 0.25 ;  /* 0x3e8000000f0f2820 */ /* 0x000fc80000400000 */
[----:B------:R-:W-:Y:S01]  /*03b0*/  @!P4 FMUL R15, R15, 16777216 ;  /* 0x4b8000000f0fc820 */ /* 0x000fe20000400000 */
[----:B------:R-:W0:Y:S01]  /*03c0*/  MUFU.RCP R14, R14 ;  /* 0x0000000e000e7308 */ /* 0x000e220000001000 */
[----:B------:R-:W-:-:S07]  /*03d0*/  FSEL R9, R8, 1, P1 ;  /* 0x3f80000008097808 */ /* 0x000fce0000800000 */
[----:B------:R-:W1:Y:S01]  /*03e0*/  MUFU.RCP R15, R15 ;  /* 0x0000000f000f7308 */ /* 0x000e620000001000 */
[----:B------:R-:W-:Y:S01]  /*03f0*/  FSEL R8, R8, 1, P2 ;  /* 0x3f80000008087808 */ /* 0x000fe20001000000 */
[----:B------:R-:W-:Y:S01]  /*0400*/  @!P3 FMUL R9, R9, 16777216 ;  /* 0x4b8000000909b820 */ /* 0x000fe20000400000 */
[----:B--2---:R-:W-:Y:S01]  /*0410*/  FADD R2, R13, R2 ;  /* 0x000000020d027221 */ /* 0x004fe20000000000 */
[----:B----4-:R-:W-:Y:S02]  /*0420*/  FADD R3, R10, R3 ;  /* 0x000000030a037221 */ /* 0x010fe40000000000 */
[----:B------:R-:W-:Y:S01]  /*0430*/  @!P4 FMUL R8, R8, 16777216 ;  /* 0x4b8000000808c820 */ /* 0x000fe20000400000 */
[----:B0-----:R-:W-:Y:S01]  /*0440*/  FMUL R14, R14, R9 ;  /* 0x000000090e0e7220 */ /* 0x001fe20000400000 */
[----:B-----5:R-:W-:Y:S01]  /*0450*/  FADD R11, R2, -R11 ;  /* 0x8000000b020b7221 */ /* 0x020fe20000000000 */
[----:B---3--:R-:W-:Y:S01]  /*0460*/  FADD R12, R3, -R12 ;  /* 0x8000000c030c7221 */ /* 0x008fe20000000000 */
[----:B-1----:R-:W-:-:S02]  /*0470*/  FMUL R9, R15, R8 ;  /* 0x000000080f097220 */ /* 0x002fc40000400000 */
[----:B------:R-:W-:Y:S02]  /*0480*/  FMUL R14, R11, R14 ;  /* 0x0000000e0b0e7220 */ /* 0x000fe40000400000 */
[----:B------:R-:W-:Y:S02]  /*0490*/  FMUL R9, R12, R9 ;  /* 0x000000090c097220 */ /* 0x000fe40000400000 */
[----:B------:R-:W-:Y:S02]  /*04a0*/  FFMA R14, R14, R20, R19 ;  /* 0x000000140e0e7223 */ /* 0x000fe40000000013 */
[----:B------:R-:W-:Y:S01]  /*04b0*/  FFMA R9, R9, R21, R18 ;  /* 0x0000001509097223 */ /* 0x000fe20000000012 */
[----:B------:R0:W-:Y:S02]  /*04c0*/  @!P0 STG.E.64 desc[UR4][R4.64], R2 ;  /* 0x0000000204008986 */ /* 0x0001e4000c101b04 */
[----:B------:R-:W-:Y:S02]  /*04d0*/  FSETP.GEU.AND P1, PT, R14, RZ, PT ;  /* 0x000000ff0e00720b */ /* 0x000fe40003f2e000 */
[----:B------:R-:W-:-:S02]  /*04e0*/  FSETP.GEU.AND P2, PT, R9, RZ, PT ;  /* 0x000000ff0900720b */ /* 0x000fc40003f4e000 */
[----:B------:R-:W-:Y:S02]  /*04f0*/  FSEL R8, R14, RZ, P1 ;  /* 0x000000ff0e087208 */ /* 0x000fe40000800000 */
[----:B------:R-:W-:Y:S01]  /*0500*/  FSEL R9, R9, RZ, P2 ;  /* 0x000000ff09097208 */ /* 0x000fe20001000000 */
[----:B0-----:R-:W-:Y:S08]  /*0510*/  @P0 EXIT ;  /* 0x000000000000094d */ /* 0x001ff00003800000 */
[----:B------:R-:W-:Y:S01]  /*0520*/  STG.E.64 desc[UR4][R6.64], R8 ;  /* 0x0000000806007986 */ /* 0x000fe2000c101b04 */
[----:B------:R-:W-:Y:S05]  /*0530*/  EXIT ;  /* 0x000000000000794d */ /* 0x000fea0003800000 */
.L_x_0:
[----:B------:R-:W-:-:S00]  /*0540*/  BRA `(.L_x_0) ;  /* 0xfffffffc00fc7947 */ /* 0x000fc0000383ffff */
[----:B------:R-:W-:-:S00]  /*0550*/  NOP ;  /* 0x0000000000007918 */ /* 0x000fc00000000000 */
        /* <DEDUP_REMOVED lines=10> */
.L_x_1:


//--------------------- .nv.global.init           --------------------------
	.section	.nv.global.init,"aw",@progbits
.nv.global.init:
	.type		_$_str,@object
	.size		_$_str,(_$_str_$_2 - _$_str)
_$_str:
        /*0000*/ 	.byte	0x5f, 0x5f, 0x43, 0x55, 0x44, 0x41, 0x5f, 0x46, 0x54, 0x5a, 0x00
	.type		_$_str_$_2,@object
	.size		_$_str_$_2,(.L_1 - _$_str_$_2)
_$_str_$_2:
        /*000b*/ 	.byte	0x5f, 0x5f, 0x43, 0x55, 0x44, 0x41, 0x5f, 0x50, 0x52, 0x45, 0x43, 0x5f, 0x53, 0x51, 0x52, 0x54
        /*001b*/ 	.byte	0x00
.L_1:


//--------------------- .nv.constant0.triton_poi_fused__native_batch_norm_legit_no_training_convolution_relu_11 --------------------------
	.section	.nv.constant0.triton_poi_fused__native_batch_norm_legit_no_training_convolution_relu_11,"a",@progbits
	.sectionflags	@""
	.align	4
.nv.constant0.triton_poi_fused__native_batch_norm_legit_no_training_convolution_relu_11:
	.zero		588
